//
// Generated by NVIDIA NVVM Compiler
//
// Compiler Build ID: CL-36424714
// Cuda compilation tools, release 13.0, V13.0.88
// Based on NVVM 20.0.0
//

.version 9.0
.target sm_100
.address_size 64

	// .globl	_ZN3cub18CUB_300001_SM_10006detail11EmptyKernelIvEEvv
.global .align 1 .b8 _ZN41_INTERNAL_10829161_4_k_cu_15166528_2445824cuda3std3__45__cpo5beginE[1];
.global .align 1 .b8 _ZN41_INTERNAL_10829161_4_k_cu_15166528_2445824cuda3std3__45__cpo3endE[1];
.global .align 1 .b8 _ZN41_INTERNAL_10829161_4_k_cu_15166528_2445824cuda3std3__45__cpo6cbeginE[1];
.global .align 1 .b8 _ZN41_INTERNAL_10829161_4_k_cu_15166528_2445824cuda3std3__45__cpo4cendE[1];
.global .align 1 .b8 _ZN41_INTERNAL_10829161_4_k_cu_15166528_2445824cuda3std3__45__cpo6rbeginE[1];
.global .align 1 .b8 _ZN41_INTERNAL_10829161_4_k_cu_15166528_2445824cuda3std3__45__cpo4rendE[1];
.global .align 1 .b8 _ZN41_INTERNAL_10829161_4_k_cu_15166528_2445824cuda3std3__45__cpo7crbeginE[1];
.global .align 1 .b8 _ZN41_INTERNAL_10829161_4_k_cu_15166528_2445824cuda3std3__45__cpo5crendE[1];
.global .align 1 .b8 _ZN41_INTERNAL_10829161_4_k_cu_15166528_2445824cuda3std3__443_GLOBAL__N__10829161_4_k_cu_15166528_2445826ignoreE[1];
.global .align 1 .b8 _ZN41_INTERNAL_10829161_4_k_cu_15166528_2445824cuda3std3__419piecewise_constructE[1];
.global .align 1 .b8 _ZN41_INTERNAL_10829161_4_k_cu_15166528_2445824cuda3std3__48in_placeE[1];
.global .align 1 .b8 _ZN41_INTERNAL_10829161_4_k_cu_15166528_2445824cuda3std3__420unreachable_sentinelE[1];
.global .align 1 .b8 _ZN41_INTERNAL_10829161_4_k_cu_15166528_2445824cuda3std3__47nulloptE[1];
.global .align 1 .b8 _ZN41_INTERNAL_10829161_4_k_cu_15166528_2445824cuda3std3__48unexpectE[1];
.global .align 1 .b8 _ZN41_INTERNAL_10829161_4_k_cu_15166528_2445824cuda3std6ranges3__45__cpo4swapE[1];
.global .align 1 .b8 _ZN41_INTERNAL_10829161_4_k_cu_15166528_2445824cuda3std6ranges3__45__cpo9iter_moveE[1];
.global .align 1 .b8 _ZN41_INTERNAL_10829161_4_k_cu_15166528_2445824cuda3std6ranges3__45__cpo5beginE[1];
.global .align 1 .b8 _ZN41_INTERNAL_10829161_4_k_cu_15166528_2445824cuda3std6ranges3__45__cpo3endE[1];
.global .align 1 .b8 _ZN41_INTERNAL_10829161_4_k_cu_15166528_2445824cuda3std6ranges3__45__cpo6cbeginE[1];
.global .align 1 .b8 _ZN41_INTERNAL_10829161_4_k_cu_15166528_2445824cuda3std6ranges3__45__cpo4cendE[1];
.global .align 1 .b8 _ZN41_INTERNAL_10829161_4_k_cu_15166528_2445824cuda3std6ranges3__45__cpo7advanceE[1];
.global .align 1 .b8 _ZN41_INTERNAL_10829161_4_k_cu_15166528_2445824cuda3std6ranges3__45__cpo9iter_swapE[1];
.global .align 1 .b8 _ZN41_INTERNAL_10829161_4_k_cu_15166528_2445824cuda3std6ranges3__45__cpo4nextE[1];
.global .align 1 .b8 _ZN41_INTERNAL_10829161_4_k_cu_15166528_2445824cuda3std6ranges3__45__cpo4prevE[1];
.global .align 1 .b8 _ZN41_INTERNAL_10829161_4_k_cu_15166528_2445824cuda3std6ranges3__45__cpo4dataE[1];
.global .align 1 .b8 _ZN41_INTERNAL_10829161_4_k_cu_15166528_2445824cuda3std6ranges3__45__cpo5cdataE[1];
.global .align 1 .b8 _ZN41_INTERNAL_10829161_4_k_cu_15166528_2445824cuda3std6ranges3__45__cpo4sizeE[1];
.global .align 1 .b8 _ZN41_INTERNAL_10829161_4_k_cu_15166528_2445824cuda3std6ranges3__45__cpo5ssizeE[1];
.global .align 1 .b8 _ZN41_INTERNAL_10829161_4_k_cu_15166528_2445824cuda3std6ranges3__45__cpo8distanceE[1];
.global .align 1 .b8 _ZN41_INTERNAL_10829161_4_k_cu_15166528_2445826thrust24THRUST_300001_SM_1000_NS6system6detail10sequential3seqE[1];
.global .align 1 .b8 _ZN41_INTERNAL_10829161_4_k_cu_15166528_2445826thrust24THRUST_300001_SM_1000_NS12placeholders2_1E[1];
.global .align 1 .b8 _ZN41_INTERNAL_10829161_4_k_cu_15166528_2445826thrust24THRUST_300001_SM_1000_NS12placeholders2_2E[1];
.global .align 1 .b8 _ZN41_INTERNAL_10829161_4_k_cu_15166528_2445826thrust24THRUST_300001_SM_1000_NS12placeholders2_3E[1];
.global .align 1 .b8 _ZN41_INTERNAL_10829161_4_k_cu_15166528_2445826thrust24THRUST_300001_SM_1000_NS12placeholders2_4E[1];
.global .align 1 .b8 _ZN41_INTERNAL_10829161_4_k_cu_15166528_2445826thrust24THRUST_300001_SM_1000_NS12placeholders2_5E[1];
.global .align 1 .b8 _ZN41_INTERNAL_10829161_4_k_cu_15166528_2445826thrust24THRUST_300001_SM_1000_NS12placeholders2_6E[1];
.global .align 1 .b8 _ZN41_INTERNAL_10829161_4_k_cu_15166528_2445826thrust24THRUST_300001_SM_1000_NS12placeholders2_7E[1];
.global .align 1 .b8 _ZN41_INTERNAL_10829161_4_k_cu_15166528_2445826thrust24THRUST_300001_SM_1000_NS12placeholders2_8E[1];
.global .align 1 .b8 _ZN41_INTERNAL_10829161_4_k_cu_15166528_2445826thrust24THRUST_300001_SM_1000_NS12placeholders2_9E[1];
.global .align 1 .b8 _ZN41_INTERNAL_10829161_4_k_cu_15166528_2445826thrust24THRUST_300001_SM_1000_NS12placeholders3_10E[1];

.visible .entry _ZN3cub18CUB_300001_SM_10006detail11EmptyKernelIvEEvv()
{


	ret;

}


// ===== COMPILED SASS (sm_100) =====

	.target	sm_100

	.elftype	@"ET_EXEC"


//--------------------- .note.nv.tkinfo           --------------------------
	.section	.note.nv.tkinfo,"",@"SHT_NOTE"
	.sectionflags	@"SHF_NOTE_NV_TKINFO"
	.tkinfo
        /*0018*/ 	.word	0x00000002
        /*0030*/ 	.string	""
        /*0030*/ 	.string	"ptxas"
        /*0030*/ 	.string	"Cuda compilation tools, release 13.0, V13.0.88"
        /*0030*/ 	.string	"Build cuda_13.0.r13.0/compiler.36424714_0"
        /*0030*/ 	.string	"-arch sm_100 -m 64 "



//--------------------- .note.nv.cuinfo           --------------------------
	.section	.note.nv.cuinfo,"",@"SHT_NOTE"
	.sectionflags	@"SHF_NOTE_NV_CUINFO"
        /*0018*/ 	.short	0x0002
        /*001a*/ 	.short	0x0064
        /*001c*/ 	.short	0x0082
	.zero		2


//--------------------- .nv.info                  --------------------------
	.section	.nv.info,"",@"SHT_CUDA_INFO"
	.align	4


	//----- nvinfo : EIATTR_REGCOUNT
	.align		4
        /*0000*/ 	.byte	0x04, 0x2f
        /*0002*/ 	.short	(.L_41 - .L_40)
	.align		4
.L_40:
        /*0004*/ 	.word	index@(_ZN3cub18CUB_300001_SM_10006detail11EmptyKernelIvEEvv)
        /*0008*/ 	.word	0x00000004


	//----- nvinfo : EIATTR_FRAME_SIZE
	.align		4
.L_41:
        /*000c*/ 	.byte	0x04, 0x11
        /*000e*/ 	.short	(.L_43 - .L_42)
	.align		4
.L_42:
        /*0010*/ 	.word	index@(_ZN3cub18CUB_300001_SM_10006detail11EmptyKernelIvEEvv)
        /*0014*/ 	.word	0x00000000


	//----- nvinfo : EIATTR_MIN_STACK_SIZE
	.align		4
.L_43:
        /*0018*/ 	.byte	0x04, 0x12
        /*001a*/ 	.short	(.L_45 - .L_44)
	.align		4
.L_44:
        /*001c*/ 	.word	index@(_ZN3cub18CUB_300001_SM_10006detail11EmptyKernelIvEEvv)
        /*0020*/ 	.word	0x00000000
.L_45:


//--------------------- .nv.compat                --------------------------
	.section	.nv.compat,"",@"SHT_CUDA_COMPAT_INFO"
	.align	4
        /*0000*/ 	.byte	0x02, 0x09, 0x00, 0x00, 0x02, 0x02, 0x01, 0x00, 0x02, 0x05, 0x05, 0x00, 0x03, 0x07, 0x01, 0x01
        /*0010*/ 	.byte	0x02, 0x03, 0x00, 0x00, 0x02, 0x06, 0x01, 0x00, 0x04, 0x0b, 0x08, 0x00, 0x09, 0x00, 0x00, 0x00
        /*0020*/ 	.byte	0x00, 0x00, 0x00, 0x00


//--------------------- .nv.info._ZN3cub18CUB_300001_SM_10006detail11EmptyKernelIvEEvv --------------------------
	.section	.nv.info._ZN3cub18CUB_300001_SM_10006detail11EmptyKernelIvEEvv,"",@"SHT_CUDA_INFO"
	.sectionflags	@""
	.align	4


	//----- nvinfo : EIATTR_CUDA_API_VERSION
	.align		4
        /*0000*/ 	.byte	0x04, 0x37
        /*0002*/ 	.short	(.L_47 - .L_46)
.L_46:
        /*0004*/ 	.word	0x00000082


	//----- nvinfo : EIATTR_SPARSE_MMA_MASK
	.align		4
.L_47:
        /*0008*/ 	.byte	0x03, 0x50
        /*000a*/ 	.short	0x0000


	//----- nvinfo : EIATTR_MAXREG_COUNT
	.align		4
        /*000c*/ 	.byte	0x03, 0x1b
        /*000e*/ 	.short	0x00ff


	//----- nvinfo : EIATTR_MERCURY_ISA_VERSION
	.align		4
        /*0010*/ 	.byte	0x03, 0x5f
        /*0012*/ 	.short	0x0101


	//----- nvinfo : EIATTR_VRC_CTA_INIT_COUNT
	.align		4
        /*0014*/ 	.byte	0x02, 0x4a
	.zero		1
	.zero		1


	//----- nvinfo : EIATTR_EXIT_INSTR_OFFSETS
	.align		4
        /*0018*/ 	.byte	0x04, 0x1c
        /*001a*/ 	.short	(.L_49 - .L_48)


	//   ....[0]....
.L_48:
        /*001c*/ 	.word	0x00000010


	//----- nvinfo : EIATTR_SW_WAR
	.align		4
.L_49:
        /*0020*/ 	.byte	0x04, 0x36
        /*0022*/ 	.short	(.L_51 - .L_50)
.L_50:
        /*0024*/ 	.word	0x00000008
.L_51:


//--------------------- .nv.callgraph             --------------------------
	.section	.nv.callgraph,"",@"SHT_CUDA_CALLGRAPH"
	.align	4
	.sectionentsize	8
	.align		4
        /*0000*/ 	.word	0x00000000
	.align		4
        /*0004*/ 	.word	0xffffffff
	.align		4
        /*0008*/ 	.word	0x00000000
	.align		4
        /*000c*/ 	.word	0xfffffffe
	.align		4
        /*0010*/ 	.word	0x00000000
	.align		4
        /*0014*/ 	.word	0xfffffffd
	.align		4
        /*0018*/ 	.word	0x00000000
	.align		4
        /*001c*/ 	.word	0xfffffffc


//--------------------- .nv.constant4             --------------------------
	.section	.nv.constant4,"a",@progbits
	.align	8
	.align		8
.nv.constant4:
        /*0000*/ 	.dword	_ZN41_INTERNAL_10829161_4_k_cu_15166528_2449274cuda3std3__45__cpo5beginE
	.align		8
        /*0008*/ 	.dword	_ZN41_INTERNAL_10829161_4_k_cu_15166528_2449274cuda3std3__45__cpo3endE
	.align		8
        /*0010*/ 	.dword	_ZN41_INTERNAL_10829161_4_k_cu_15166528_2449274cuda3std3__45__cpo6cbeginE
	.align		8
        /*0018*/ 	.dword	_ZN41_INTERNAL_10829161_4_k_cu_15166528_2449274cuda3std3__45__cpo4cendE
	.align		8
        /*0020*/ 	.dword	_ZN41_INTERNAL_10829161_4_k_cu_15166528_2449274cuda3std3__45__cpo6rbeginE
	.align		8
        /*0028*/ 	.dword	_ZN41_INTERNAL_10829161_4_k_cu_15166528_2449274cuda3std3__45__cpo4rendE
	.align		8
        /*0030*/ 	.dword	_ZN41_INTERNAL_10829161_4_k_cu_15166528_2449274cuda3std3__45__cpo7crbeginE
	.align		8
        /*0038*/ 	.dword	_ZN41_INTERNAL_10829161_4_k_cu_15166528_2449274cuda3std3__45__cpo5crendE
	.align		8
        /*0040*/ 	.dword	_ZN41_INTERNAL_10829161_4_k_cu_15166528_2449274cuda3std3__443_GLOBAL__N__10829161_4_k_cu_15166528_2449276ignoreE
	.align		8
        /*0048*/ 	.dword	_ZN41_INTERNAL_10829161_4_k_cu_15166528_2449274cuda3std3__419piecewise_constructE
	.align		8
        /*0050*/ 	.dword	_ZN41_INTERNAL_10829161_4_k_cu_15166528_2449274cuda3std3__48in_placeE
	.align		8
        /*0058*/ 	.dword	_ZN41_INTERNAL_10829161_4_k_cu_15166528_2449274cuda3std3__420unreachable_sentinelE
	.align		8
        /*0060*/ 	.dword	_ZN41_INTERNAL_10829161_4_k_cu_15166528_2449274cuda3std3__47nulloptE
	.align		8
        /*0068*/ 	.dword	_ZN41_INTERNAL_10829161_4_k_cu_15166528_2449274cuda3std3__48unexpectE
	.align		8
        /*0070*/ 	.dword	_ZN41_INTERNAL_10829161_4_k_cu_15166528_2449274cuda3std6ranges3__45__cpo4swapE
	.align		8
        /*0078*/ 	.dword	_ZN41_INTERNAL_10829161_4_k_cu_15166528_2449274cuda3std6ranges3__45__cpo9iter_moveE
	.align		8
        /*0080*/ 	.dword	_ZN41_INTERNAL_10829161_4_k_cu_15166528_2449274cuda3std6ranges3__45__cpo5beginE
	.align		8
        /*0088*/ 	.dword	_ZN41_INTERNAL_10829161_4_k_cu_15166528_2449274cuda3std6ranges3__45__cpo3endE
	.align		8
        /*0090*/ 	.dword	_ZN41_INTERNAL_10829161_4_k_cu_15166528_2449274cuda3std6ranges3__45__cpo6cbeginE
	.align		8
        /*0098*/ 	.dword	_ZN41_INTERNAL_10829161_4_k_cu_15166528_2449274cuda3std6ranges3__45__cpo4cendE
	.align		8
        /*00a0*/ 	.dword	_ZN41_INTERNAL_10829161_4_k_cu_15166528_2449274cuda3std6ranges3__45__cpo7advanceE
	.align		8
        /*00a8*/ 	.dword	_ZN41_INTERNAL_10829161_4_k_cu_15166528_2449274cuda3std6ranges3__45__cpo9iter_swapE
	.align		8
        /*00b0*/ 	.dword	_ZN41_INTERNAL_10829161_4_k_cu_15166528_2449274cuda3std6ranges3__45__cpo4nextE
	.align		8
        /*00b8*/ 	.dword	_ZN41_INTERNAL_10829161_4_k_cu_15166528_2449274cuda3std6ranges3__45__cpo4prevE
	.align		8
        /*00c0*/ 	.dword	_ZN41_INTERNAL_10829161_4_k_cu_15166528_2449274cuda3std6ranges3__45__cpo4dataE
	.align		8
        /*00c8*/ 	.dword	_ZN41_INTERNAL_10829161_4_k_cu_15166528_2449274cuda3std6ranges3__45__cpo5cdataE
	.align		8
        /*00d0*/ 	.dword	_ZN41_INTERNAL_10829161_4_k_cu_15166528_2449274cuda3std6ranges3__45__cpo4sizeE
	.align		8
        /*00d8*/ 	.dword	_ZN41_INTERNAL_10829161_4_k_cu_15166528_2449274cuda3std6ranges3__45__cpo5ssizeE
	.align		8
        /*00e0*/ 	.dword	_ZN41_INTERNAL_10829161_4_k_cu_15166528_2449274cuda3std6ranges3__45__cpo8distanceE
	.align		8
        /*00e8*/ 	.dword	_ZN41_INTERNAL_10829161_4_k_cu_15166528_2449276thrust24THRUST_300001_SM_1000_NS6system6detail10sequential3seqE
	.align		8
        /*00f0*/ 	.dword	_ZN41_INTERNAL_10829161_4_k_cu_15166528_2449276thrust24THRUST_300001_SM_1000_NS12placeholders2_1E
	.align		8
        /*00f8*/ 	.dword	_ZN41_INTERNAL_10829161_4_k_cu_15166528_2449276thrust24THRUST_300001_SM_1000_NS12placeholders2_2E
	.align		8
        /*0100*/ 	.dword	_ZN41_INTERNAL_10829161_4_k_cu_15166528_2449276thrust24THRUST_300001_SM_1000_NS12placeholders2_3E
	.align		8
        /*0108*/ 	.dword	_ZN41_INTERNAL_10829161_4_k_cu_15166528_2449276thrust24THRUST_300001_SM_1000_NS12placeholders2_4E
	.align		8
        /*0110*/ 	.dword	_ZN41_INTERNAL_10829161_4_k_cu_15166528_2449276thrust24THRUST_300001_SM_1000_NS12placeholders2_5E
	.align		8
        /*0118*/ 	.dword	_ZN41_INTERNAL_10829161_4_k_cu_15166528_2449276thrust24THRUST_300001_SM_1000_NS12placeholders2_6E
	.align		8
        /*0120*/ 	.dword	_ZN41_INTERNAL_10829161_4_k_cu_15166528_2449276thrust24THRUST_300001_SM_1000_NS12placeholders2_7E
	.align		8
        /*0128*/ 	.dword	_ZN41_INTERNAL_10829161_4_k_cu_15166528_2449276thrust24THRUST_300001_SM_1000_NS12placeholders2_8E
	.align		8
        /*0130*/ 	.dword	_ZN41_INTERNAL_10829161_4_k_cu_15166528_2449276thrust24THRUST_300001_SM_1000_NS12placeholders2_9E
	.align		8
        /*0138*/ 	.dword	_ZN41_INTERNAL_10829161_4_k_cu_15166528_2449276thrust24THRUST_300001_SM_1000_NS12placeholders3_10E


//--------------------- .text._ZN3cub18CUB_300001_SM_10006detail11EmptyKernelIvEEvv --------------------------
	.section	.text._ZN3cub18CUB_300001_SM_10006detail11EmptyKernelIvEEvv,"ax",@progbits
	.align	128
        .global         _ZN3cub18CUB_300001_SM_10006detail11EmptyKernelIvEEvv
        .type           _ZN3cub18CUB_300001_SM_10006detail11EmptyKernelIvEEvv,@function
        .size           _ZN3cub18CUB_300001_SM_10006detail11EmptyKernelIvEEvv,(.L_x_1 - _ZN3cub18CUB_300001_SM_10006detail11EmptyKernelIvEEvv)
        .other          _ZN3cub18CUB_300001_SM_10006detail11EmptyKernelIvEEvv,@"STO_CUDA_ENTRY STV_DEFAULT"
_ZN3cub18CUB_300001_SM_10006detail11EmptyKernelIvEEvv:
.text._ZN3cub18CUB_300001_SM_10006detail11EmptyKernelIvEEvv:
[----:B------:R-:W-:Y:S01]  /*0000*/  LDC R1, c[0x0][0x37c] ;  /* 0x0000df00ff017b82 */ /* 0x000fe20000000800 */
[----:B------:R-:W-:Y:S05]  /*0010*/  EXIT ;  /* 0x000000000000794d */ /* 0x000fea0003800000 */
.L_x_0:
[----:B------:R-:W-:-:S00]  /*0020*/  BRA `(.L_x_0) ;  /* 0xfffffffc00fc7947 */ /* 0x000fc0000383ffff */
[----:B------:R-:W-:-:S00]  /*0030*/  NOP ;  /* 0x0000000000007918 */ /* 0x000fc00000000000 */
        /* <DEDUP_REMOVED lines=12> */
.L_x_1:


//--------------------- .nv.shared.reserved.0     --------------------------
	.section	.nv.shared.reserved.0,"aw",@nobits
	.weak		__nv_reservedSMEM_offset_0_alias
	.size		__nv_reservedSMEM_offset_0_alias, 0, 64
	.other		__nv_reservedSMEM_offset_0_alias,@"STO_CUDA_RESERVED_SHARED STV_DEFAULT"
__nv_reservedSMEM_offset_0_alias:
	.zero		0
	.zero		64


//--------------------- .nv.global                --------------------------
	.section	.nv.global,"aw",@nobits
.nv.global:
	.type		_ZN41_INTERNAL_10829161_4_k_cu_15166528_2449276thrust24THRUST_300001_SM_1000_NS12placeholders2_5E,@object
	.size		_ZN41_INTERNAL_10829161_4_k_cu_15166528_2449276thrust24THRUST_300001_SM_1000_NS12placeholders2_5E,(_ZN41_INTERNAL_10829161_4_k_cu_15166528_2449274cuda3std3__45__cpo6cbeginE - _ZN41_INTERNAL_10829161_4_k_cu_15166528_2449276thrust24THRUST_300001_SM_1000_NS12placeholders2_5E)
_ZN41_INTERNAL_10829161_4_k_cu_15166528_2449276thrust24THRUST_300001_SM_1000_NS12placeholders2_5E:
	.zero		1
	.type		_ZN41_INTERNAL_10829161_4_k_cu_15166528_2449274cuda3std3__45__cpo6cbeginE,@object
	.size		_ZN41_INTERNAL_10829161_4_k_cu_15166528_2449274cuda3std3__45__cpo6cbeginE,(_ZN41_INTERNAL_10829161_4_k_cu_15166528_2449274cuda3std6ranges3__45__cpo6cbeginE - _ZN41_INTERNAL_10829161_4_k_cu_15166528_2449274cuda3std3__45__cpo6cbeginE)
_ZN41_INTERNAL_10829161_4_k_cu_15166528_2449274cuda3std3__45__cpo6cbeginE:
	.zero		1
	.type		_ZN41_INTERNAL_10829161_4_k_cu_15166528_2449274cuda3std6ranges3__45__cpo6cbeginE,@object
	.size		_ZN41_INTERNAL_10829161_4_k_cu_15166528_2449274cuda3std6ranges3__45__cpo6cbeginE,(_ZN41_INTERNAL_10829161_4_k_cu_15166528_2449274cuda3std3__48in_placeE - _ZN41_INTERNAL_10829161_4_k_cu_15166528_2449274cuda3std6ranges3__45__cpo6cbeginE)
_ZN41_INTERNAL_10829161_4_k_cu_15166528_2449274cuda3std6ranges3__45__cpo6cbeginE:
	.zero		1
	.type		_ZN41_INTERNAL_10829161_4_k_cu_15166528_2449274cuda3std3__48in_placeE,@object
	.size		_ZN41_INTERNAL_10829161_4_k_cu_15166528_2449274cuda3std3__48in_placeE,(_ZN41_INTERNAL_10829161_4_k_cu_15166528_2449274cuda3std6ranges3__45__cpo4sizeE - _ZN41_INTERNAL_10829161_4_k_cu_15166528_2449274cuda3std3__48in_placeE)
_ZN41_INTERNAL_10829161_4_k_cu_15166528_2449274cuda3std3__48in_placeE:
	.zero		1
	.type		_ZN41_INTERNAL_10829161_4_k_cu_15166528_2449274cuda3std6ranges3__45__cpo4sizeE,@object
	.size		_ZN41_INTERNAL_10829161_4_k_cu_15166528_2449274cuda3std6ranges3__45__cpo4sizeE,(_ZN41_INTERNAL_10829161_4_k_cu_15166528_2449276thrust24THRUST_300001_SM_1000_NS12placeholders2_9E - _ZN41_INTERNAL_10829161_4_k_cu_15166528_2449274cuda3std6ranges3__45__cpo4sizeE)
_ZN41_INTERNAL_10829161_4_k_cu_15166528_2449274cuda3std6ranges3__45__cpo4sizeE:
	.zero		1
	.type		_ZN41_INTERNAL_10829161_4_k_cu_15166528_2449276thrust24THRUST_300001_SM_1000_NS12placeholders2_9E,@object
	.size		_ZN41_INTERNAL_10829161_4_k_cu_15166528_2449276thrust24THRUST_300001_SM_1000_NS12placeholders2_9E,(_ZN41_INTERNAL_10829161_4_k_cu_15166528_2449274cuda3std3__45__cpo7crbeginE - _ZN41_INTERNAL_10829161_4_k_cu_15166528_2449276thrust24THRUST_300001_SM_1000_NS12placeholders2_9E)
_ZN41_INTERNAL_10829161_4_k_cu_15166528_2449276thrust24THRUST_300001_SM_1000_NS12placeholders2_9E:
	.zero		1
	.type		_ZN41_INTERNAL_10829161_4_k_cu_15166528_2449274cuda3std3__45__cpo7crbeginE,@object
	.size		_ZN41_INTERNAL_10829161_4_k_cu_15166528_2449274cuda3std3__45__cpo7crbeginE,(_ZN41_INTERNAL_10829161_4_k_cu_15166528_2449274cuda3std6ranges3__45__cpo4nextE - _ZN41_INTERNAL_10829161_4_k_cu_15166528_2449274cuda3std3__45__cpo7crbeginE)
_ZN41_INTERNAL_10829161_4_k_cu_15166528_2449274cuda3std3__45__cpo7crbeginE:
	.zero		1
	.type		_ZN41_INTERNAL_10829161_4_k_cu_15166528_2449274cuda3std6ranges3__45__cpo4nextE,@object
	.size		_ZN41_INTERNAL_10829161_4_k_cu_15166528_2449274cuda3std6ranges3__45__cpo4nextE,(_ZN41_INTERNAL_10829161_4_k_cu_15166528_2449274cuda3std6ranges3__45__cpo4swapE - _ZN41_INTERNAL_10829161_4_k_cu_15166528_2449274cuda3std6ranges3__45__cpo4nextE)
_ZN41_INTERNAL_10829161_4_k_cu_15166528_2449274cuda3std6ranges3__45__cpo4nextE:
	.zero		1
	.type		_ZN41_INTERNAL_10829161_4_k_cu_15166528_2449274cuda3std6ranges3__45__cpo4swapE,@object
	.size		_ZN41_INTERNAL_10829161_4_k_cu_15166528_2449274cuda3std6ranges3__45__cpo4swapE,(_ZN41_INTERNAL_10829161_4_k_cu_15166528_2449276thrust24THRUST_300001_SM_1000_NS12placeholders2_1E - _ZN41_INTERNAL_10829161_4_k_cu_15166528_2449274cuda3std6ranges3__45__cpo4swapE)
_ZN41_INTERNAL_10829161_4_k_cu_15166528_2449274cuda3std6ranges3__45__cpo4swapE:
	.zero		1
	.type		_ZN41_INTERNAL_10829161_4_k_cu_15166528_2449276thrust24THRUST_300001_SM_1000_NS12placeholders2_1E,@object
	.size		_ZN41_INTERNAL_10829161_4_k_cu_15166528_2449276thrust24THRUST_300001_SM_1000_NS12placeholders2_1E,(_ZN41_INTERNAL_10829161_4_k_cu_15166528_2449276thrust24THRUST_300001_SM_1000_NS12placeholders2_3E - _ZN41_INTERNAL_10829161_4_k_cu_15166528_2449276thrust24THRUST_300001_SM_1000_NS12placeholders2_1E)
_ZN41_INTERNAL_10829161_4_k_cu_15166528_2449276thrust24THRUST_300001_SM_1000_NS12placeholders2_1E:
	.zero		1
	.type		_ZN41_INTERNAL_10829161_4_k_cu_15166528_2449276thrust24THRUST_300001_SM_1000_NS12placeholders2_3E,@object
	.size		_ZN41_INTERNAL_10829161_4_k_cu_15166528_2449276thrust24THRUST_300001_SM_1000_NS12placeholders2_3E,(_ZN41_INTERNAL_10829161_4_k_cu_15166528_2449274cuda3std3__45__cpo5beginE - _ZN41_INTERNAL_10829161_4_k_cu_15166528_2449276thrust24THRUST_300001_SM_1000_NS12placeholders2_3E)
_ZN41_INTERNAL_10829161_4_k_cu_15166528_2449276thrust24THRUST_300001_SM_1000_NS12placeholders2_3E:
	.zero		1
	.type		_ZN41_INTERNAL_10829161_4_k_cu_15166528_2449274cuda3std3__45__cpo5beginE,@object
	.size		_ZN41_INTERNAL_10829161_4_k_cu_15166528_2449274cuda3std3__45__cpo5beginE,(_ZN41_INTERNAL_10829161_4_k_cu_15166528_2449274cuda3std6ranges3__45__cpo5beginE - _ZN41_INTERNAL_10829161_4_k_cu_15166528_2449274cuda3std3__45__cpo5beginE)
_ZN41_INTERNAL_10829161_4_k_cu_15166528_2449274cuda3std3__45__cpo5beginE:
	.zero		1
	.type		_ZN41_INTERNAL_10829161_4_k_cu_15166528_2449274cuda3std6ranges3__45__cpo5beginE,@object
	.size		_ZN41_INTERNAL_10829161_4_k_cu_15166528_2449274cuda3std6ranges3__45__cpo5beginE,(_ZN41_INTERNAL_10829161_4_k_cu_15166528_2449274cuda3std3__443_GLOBAL__N__10829161_4_k_cu_15166528_2449276ignoreE - _ZN41_INTERNAL_10829161_4_k_cu_15166528_2449274cuda3std6ranges3__45__cpo5beginE)
_ZN41_INTERNAL_10829161_4_k_cu_15166528_2449274cuda3std6ranges3__45__cpo5beginE:
	.zero		1
	.type		_ZN41_INTERNAL_10829161_4_k_cu_15166528_2449274cuda3std3__443_GLOBAL__N__10829161_4_k_cu_15166528_2449276ignoreE,@object
	.size		_ZN41_INTERNAL_10829161_4_k_cu_15166528_2449274cuda3std3__443_GLOBAL__N__10829161_4_k_cu_15166528_2449276ignoreE,(_ZN41_INTERNAL_10829161_4_k_cu_15166528_2449274cuda3std6ranges3__45__cpo4dataE - _ZN41_INTERNAL_10829161_4_k_cu_15166528_2449274cuda3std3__443_GLOBAL__N__10829161_4_k_cu_15166528_2449276ignoreE)
_ZN41_INTERNAL_10829161_4_k_cu_15166528_2449274cuda3std3__443_GLOBAL__N__10829161_4_k_cu_15166528_2449276ignoreE:
	.zero		1
	.type		_ZN41_INTERNAL_10829161_4_k_cu_15166528_2449274cuda3std6ranges3__45__cpo4dataE,@object
	.size		_ZN41_INTERNAL_10829161_4_k_cu_15166528_2449274cuda3std6ranges3__45__cpo4dataE,(_ZN41_INTERNAL_10829161_4_k_cu_15166528_2449276thrust24THRUST_300001_SM_1000_NS12placeholders2_7E - _ZN41_INTERNAL_10829161_4_k_cu_15166528_2449274cuda3std6ranges3__45__cpo4dataE)
_ZN41_INTERNAL_10829161_4_k_cu_15166528_2449274cuda3std6ranges3__45__cpo4dataE:
	.zero		1
	.type		_ZN41_INTERNAL_10829161_4_k_cu_15166528_2449276thrust24THRUST_300001_SM_1000_NS12placeholders2_7E,@object
	.size		_ZN41_INTERNAL_10829161_4_k_cu_15166528_2449276thrust24THRUST_300001_SM_1000_NS12placeholders2_7E,(_ZN41_INTERNAL_10829161_4_k_cu_15166528_2449274cuda3std3__45__cpo6rbeginE - _ZN41_INTERNAL_10829161_4_k_cu_15166528_2449276thrust24THRUST_300001_SM_1000_NS12placeholders2_7E)
_ZN41_INTERNAL_10829161_4_k_cu_15166528_2449276thrust24THRUST_300001_SM_1000_NS12placeholders2_7E:
	.zero		1
	.type		_ZN41_INTERNAL_10829161_4_k_cu_15166528_2449274cuda3std3__45__cpo6rbeginE,@object
	.size		_ZN41_INTERNAL_10829161_4_k_cu_15166528_2449274cuda3std3__45__cpo6rbeginE,(_ZN41_INTERNAL_10829161_4_k_cu_15166528_2449274cuda3std6ranges3__45__cpo7advanceE - _ZN41_INTERNAL_10829161_4_k_cu_15166528_2449274cuda3std3__45__cpo6rbeginE)
_ZN41_INTERNAL_10829161_4_k_cu_15166528_2449274cuda3std3__45__cpo6rbeginE:
	.zero		1
	.type		_ZN41_INTERNAL_10829161_4_k_cu_15166528_2449274cuda3std6ranges3__45__cpo7advanceE,@object
	.size		_ZN41_INTERNAL_10829161_4_k_cu_15166528_2449274cuda3std6ranges3__45__cpo7advanceE,(_ZN41_INTERNAL_10829161_4_k_cu_15166528_2449274cuda3std3__47nulloptE - _ZN41_INTERNAL_10829161_4_k_cu_15166528_2449274cuda3std6ranges3__45__cpo7advanceE)
_ZN41_INTERNAL_10829161_4_k_cu_15166528_2449274cuda3std6ranges3__45__cpo7advanceE:
	.zero		1
	.type		_ZN41_INTERNAL_10829161_4_k_cu_15166528_2449274cuda3std3__47nulloptE,@object
	.size		_ZN41_INTERNAL_10829161_4_k_cu_15166528_2449274cuda3std3__47nulloptE,(_ZN41_INTERNAL_10829161_4_k_cu_15166528_2449274cuda3std6ranges3__45__cpo8distanceE - _ZN41_INTERNAL_10829161_4_k_cu_15166528_2449274cuda3std3__47nulloptE)
_ZN41_INTERNAL_10829161_4_k_cu_15166528_2449274cuda3std3__47nulloptE:
	.zero		1
	.type		_ZN41_INTERNAL_10829161_4_k_cu_15166528_2449274cuda3std6ranges3__45__cpo8distanceE,@object
	.size		_ZN41_INTERNAL_10829161_4_k_cu_15166528_2449274cuda3std6ranges3__45__cpo8distanceE,(_ZN41_INTERNAL_10829161_4_k_cu_15166528_2449276thrust24THRUST_300001_SM_1000_NS12placeholders2_6E - _ZN41_INTERNAL_10829161_4_k_cu_15166528_2449274cuda3std6ranges3__45__cpo8distanceE)
_ZN41_INTERNAL_10829161_4_k_cu_15166528_2449274cuda3std6ranges3__45__cpo8distanceE:
	.zero		1
	.type		_ZN41_INTERNAL_10829161_4_k_cu_15166528_2449276thrust24THRUST_300001_SM_1000_NS12placeholders2_6E,@object
	.size		_ZN41_INTERNAL_10829161_4_k_cu_15166528_2449276thrust24THRUST_300001_SM_1000_NS12placeholders2_6E,(_ZN41_INTERNAL_10829161_4_k_cu_15166528_2449274cuda3std3__45__cpo4cendE - _ZN41_INTERNAL_10829161_4_k_cu_15166528_2449276thrust24THRUST_300001_SM_1000_NS12placeholders2_6E)
_ZN41_INTERNAL_10829161_4_k_cu_15166528_2449276thrust24THRUST_300001_SM_1000_NS12placeholders2_6E:
	.zero		1
	.type		_ZN41_INTERNAL_10829161_4_k_cu_15166528_2449274cuda3std3__45__cpo4cendE,@object
	.size		_ZN41_INTERNAL_10829161_4_k_cu_15166528_2449274cuda3std3__45__cpo4cendE,(_ZN41_INTERNAL_10829161_4_k_cu_15166528_2449274cuda3std6ranges3__45__cpo4cendE - _ZN41_INTERNAL_10829161_4_k_cu_15166528_2449274cuda3std3__45__cpo4cendE)
_ZN41_INTERNAL_10829161_4_k_cu_15166528_2449274cuda3std3__45__cpo4cendE:
	.zero		1
	.type		_ZN41_INTERNAL_10829161_4_k_cu_15166528_2449274cuda3std6ranges3__45__cpo4cendE,@object
	.size		_ZN41_INTERNAL_10829161_4_k_cu_15166528_2449274cuda3std6ranges3__45__cpo4cendE,(_ZN41_INTERNAL_10829161_4_k_cu_15166528_2449274cuda3std3__420unreachable_sentinelE - _ZN41_INTERNAL_10829161_4_k_cu_15166528_2449274cuda3std6ranges3__45__cpo4cendE)
_ZN41_INTERNAL_10829161_4_k_cu_15166528_2449274cuda3std6ranges3__45__cpo4cendE:
	.zero		1
	.type		_ZN41_INTERNAL_10829161_4_k_cu_15166528_2449274cuda3std3__420unreachable_sentinelE,@object
	.size		_ZN41_INTERNAL_10829161_4_k_cu_15166528_2449274cuda3std3__420unreachable_sentinelE,(_ZN41_INTERNAL_10829161_4_k_cu_15166528_2449274cuda3std6ranges3__45__cpo5ssizeE - _ZN41_INTERNAL_10829161_4_k_cu_15166528_2449274cuda3std3__420unreachable_sentinelE)
_ZN41_INTERNAL_10829161_4_k_cu_15166528_2449274cuda3std3__420unreachable_sentinelE:
	.zero		1
	.type		_ZN41_INTERNAL_10829161_4_k_cu_15166528_2449274cuda3std6ranges3__45__cpo5ssizeE,@object
	.size		_ZN41_INTERNAL_10829161_4_k_cu_15166528_2449274cuda3std6ranges3__45__cpo5ssizeE,(_ZN41_INTERNAL_10829161_4_k_cu_15166528_2449276thrust24THRUST_300001_SM_1000_NS12placeholders3_10E - _ZN41_INTERNAL_10829161_4_k_cu_15166528_2449274cuda3std6ranges3__45__cpo5ssizeE)
_ZN41_INTERNAL_10829161_4_k_cu_15166528_2449274cuda3std6ranges3__45__cpo5ssizeE:
	.zero		1
	.type		_ZN41_INTERNAL_10829161_4_k_cu_15166528_2449276thrust24THRUST_300001_SM_1000_NS12placeholders3_10E,@object
	.size		_ZN41_INTERNAL_10829161_4_k_cu_15166528_2449276thrust24THRUST_300001_SM_1000_NS12placeholders3_10E,(_ZN41_INTERNAL_10829161_4_k_cu_15166528_2449274cuda3std3__45__cpo5crendE - _ZN41_INTERNAL_10829161_4_k_cu_15166528_2449276thrust24THRUST_300001_SM_1000_NS12placeholders3_10E)
_ZN41_INTERNAL_10829161_4_k_cu_15166528_2449276thrust24THRUST_300001_SM_1000_NS12placeholders3_10E:
	.zero		1
	.type		_ZN41_INTERNAL_10829161_4_k_cu_15166528_2449274cuda3std3__45__cpo5crendE,@object
	.size		_ZN41_INTERNAL_10829161_4_k_cu_15166528_2449274cuda3std3__45__cpo5crendE,(_ZN41_INTERNAL_10829161_4_k_cu_15166528_2449274cuda3std6ranges3__45__cpo4prevE - _ZN41_INTERNAL_10829161_4_k_cu_15166528_2449274cuda3std3__45__cpo5crendE)
_ZN41_INTERNAL_10829161_4_k_cu_15166528_2449274cuda3std3__45__cpo5crendE:
	.zero		1
	.type		_ZN41_INTERNAL_10829161_4_k_cu_15166528_2449274cuda3std6ranges3__45__cpo4prevE,@object
	.size		_ZN41_INTERNAL_10829161_4_k_cu_15166528_2449274cuda3std6ranges3__45__cpo4prevE,(_ZN41_INTERNAL_10829161_4_k_cu_15166528_2449274cuda3std6ranges3__45__cpo9iter_moveE - _ZN41_INTERNAL_10829161_4_k_cu_15166528_2449274cuda3std6ranges3__45__cpo4prevE)
_ZN41_INTERNAL_10829161_4_k_cu_15166528_2449274cuda3std6ranges3__45__cpo4prevE:
	.zero		1
	.type		_ZN41_INTERNAL_10829161_4_k_cu_15166528_2449274cuda3std6ranges3__45__cpo9iter_moveE,@object
	.size		_ZN41_INTERNAL_10829161_4_k_cu_15166528_2449274cuda3std6ranges3__45__cpo9iter_moveE,(_ZN41_INTERNAL_10829161_4_k_cu_15166528_2449276thrust24THRUST_300001_SM_1000_NS12placeholders2_2E - _ZN41_INTERNAL_10829161_4_k_cu_15166528_2449274cuda3std6ranges3__45__cpo9iter_moveE)
_ZN41_INTERNAL_10829161_4_k_cu_15166528_2449274cuda3std6ranges3__45__cpo9iter_moveE:
	.zero		1
	.type		_ZN41_INTERNAL_10829161_4_k_cu_15166528_2449276thrust24THRUST_300001_SM_1000_NS12placeholders2_2E,@object
	.size		_ZN41_INTERNAL_10829161_4_k_cu_15166528_2449276thrust24THRUST_300001_SM_1000_NS12placeholders2_2E,(_ZN41_INTERNAL_10829161_4_k_cu_15166528_2449276thrust24THRUST_300001_SM_1000_NS12placeholders2_4E - _ZN41_INTERNAL_10829161_4_k_cu_15166528_2449276thrust24THRUST_300001_SM_1000_NS12placeholders2_2E)
_ZN41_INTERNAL_10829161_4_k_cu_15166528_2449276thrust24THRUST_300001_SM_1000_NS12placeholders2_2E:
	.zero		1
	.type		_ZN41_INTERNAL_10829161_4_k_cu_15166528_2449276thrust24THRUST_300001_SM_1000_NS12placeholders2_4E,@object
	.size		_ZN41_INTERNAL_10829161_4_k_cu_15166528_2449276thrust24THRUST_300001_SM_1000_NS12placeholders2_4E,(_ZN41_INTERNAL_10829161_4_k_cu_15166528_2449274cuda3std3__45__cpo3endE - _ZN41_INTERNAL_10829161_4_k_cu_15166528_2449276thrust24THRUST_300001_SM_1000_NS12placeholders2_4E)
_ZN41_INTERNAL_10829161_4_k_cu_15166528_2449276thrust24THRUST_300001_SM_1000_NS12placeholders2_4E:
	.zero		1
	.type		_ZN41_INTERNAL_10829161_4_k_cu_15166528_2449274cuda3std3__45__cpo3endE,@object
	.size		_ZN41_INTERNAL_10829161_4_k_cu_15166528_2449274cuda3std3__45__cpo3endE,(_ZN41_INTERNAL_10829161_4_k_cu_15166528_2449274cuda3std6ranges3__45__cpo3endE - _ZN41_INTERNAL_10829161_4_k_cu_15166528_2449274cuda3std3__45__cpo3endE)
_ZN41_INTERNAL_10829161_4_k_cu_15166528_2449274cuda3std3__45__cpo3endE:
	.zero		1
	.type		_ZN41_INTERNAL_10829161_4_k_cu_15166528_2449274cuda3std6ranges3__45__cpo3endE,@object
	.size		_ZN41_INTERNAL_10829161_4_k_cu_15166528_2449274cuda3std6ranges3__45__cpo3endE,(_ZN41_INTERNAL_10829161_4_k_cu_15166528_2449274cuda3std3__419piecewise_constructE - _ZN41_INTERNAL_10829161_4_k_cu_15166528_2449274cuda3std6ranges3__45__cpo3endE)
_ZN41_INTERNAL_10829161_4_k_cu_15166528_2449274cuda3std6ranges3__45__cpo3endE:
	.zero		1
	.type		_ZN41_INTERNAL_10829161_4_k_cu_15166528_2449274cuda3std3__419piecewise_constructE,@object
	.size		_ZN41_INTERNAL_10829161_4_k_cu_15166528_2449274cuda3std3__419piecewise_constructE,(_ZN41_INTERNAL_10829161_4_k_cu_15166528_2449274cuda3std6ranges3__45__cpo5cdataE - _ZN41_INTERNAL_10829161_4_k_cu_15166528_2449274cuda3std3__419piecewise_constructE)
_ZN41_INTERNAL_10829161_4_k_cu_15166528_2449274cuda3std3__419piecewise_constructE:
	.zero		1
	.type		_ZN41_INTERNAL_10829161_4_k_cu_15166528_2449274cuda3std6ranges3__45__cpo5cdataE,@object
	.size		_ZN41_INTERNAL_10829161_4_k_cu_15166528_2449274cuda3std6ranges3__45__cpo5cdataE,(_ZN41_INTERNAL_10829161_4_k_cu_15166528_2449276thrust24THRUST_300001_SM_1000_NS12placeholders2_8E - _ZN41_INTERNAL_10829161_4_k_cu_15166528_2449274cuda3std6ranges3__45__cpo5cdataE)
_ZN41_INTERNAL_10829161_4_k_cu_15166528_2449274cuda3std6ranges3__45__cpo5cdataE:
	.zero		1
	.type		_ZN41_INTERNAL_10829161_4_k_cu_15166528_2449276thrust24THRUST_300001_SM_1000_NS12placeholders2_8E,@object
	.size		_ZN41_INTERNAL_10829161_4_k_cu_15166528_2449276thrust24THRUST_300001_SM_1000_NS12placeholders2_8E,(_ZN41_INTERNAL_10829161_4_k_cu_15166528_2449274cuda3std3__45__cpo4rendE - _ZN41_INTERNAL_10829161_4_k_cu_15166528_2449276thrust24THRUST_300001_SM_1000_NS12placeholders2_8E)
_ZN41_INTERNAL_10829161_4_k_cu_15166528_2449276thrust24THRUST_300001_SM_1000_NS12placeholders2_8E:
	.zero		1
	.type		_ZN41_INTERNAL_10829161_4_k_cu_15166528_2449274cuda3std3__45__cpo4rendE,@object
	.size		_ZN41_INTERNAL_10829161_4_k_cu_15166528_2449274cuda3std3__45__cpo4rendE,(_ZN41_INTERNAL_10829161_4_k_cu_15166528_2449274cuda3std6ranges3__45__cpo9iter_swapE - _ZN41_INTERNAL_10829161_4_k_cu_15166528_2449274cuda3std3__45__cpo4rendE)
_ZN41_INTERNAL_10829161_4_k_cu_15166528_2449274cuda3std3__45__cpo4rendE:
	.zero		1
	.type		_ZN41_INTERNAL_10829161_4_k_cu_15166528_2449274cuda3std6ranges3__45__cpo9iter_swapE,@object
	.size		_ZN41_INTERNAL_10829161_4_k_cu_15166528_2449274cuda3std6ranges3__45__cpo9iter_swapE,(_ZN41_INTERNAL_10829161_4_k_cu_15166528_2449274cuda3std3__48unexpectE - _ZN41_INTERNAL_10829161_4_k_cu_15166528_2449274cuda3std6ranges3__45__cpo9iter_swapE)
_ZN41_INTERNAL_10829161_4_k_cu_15166528_2449274cuda3std6ranges3__45__cpo9iter_swapE:
	.zero		1
	.type		_ZN41_INTERNAL_10829161_4_k_cu_15166528_2449274cuda3std3__48unexpectE,@object
	.size		_ZN41_INTERNAL_10829161_4_k_cu_15166528_2449274cuda3std3__48unexpectE,(_ZN41_INTERNAL_10829161_4_k_cu_15166528_2449276thrust24THRUST_300001_SM_1000_NS6system6detail10sequential3seqE - _ZN41_INTERNAL_10829161_4_k_cu_15166528_2449274cuda3std3__48unexpectE)
_ZN41_INTERNAL_10829161_4_k_cu_15166528_2449274cuda3std3__48unexpectE:
	.zero		1
	.type		_ZN41_INTERNAL_10829161_4_k_cu_15166528_2449276thrust24THRUST_300001_SM_1000_NS6system6detail10sequential3seqE,@object
	.size		_ZN41_INTERNAL_10829161_4_k_cu_15166528_2449276thrust24THRUST_300001_SM_1000_NS6system6detail10sequential3seqE,(.L_29 - _ZN41_INTERNAL_10829161_4_k_cu_15166528_2449276thrust24THRUST_300001_SM_1000_NS6system6detail10sequential3seqE)
_ZN41_INTERNAL_10829161_4_k_cu_15166528_2449276thrust24THRUST_300001_SM_1000_NS6system6detail10sequential3seqE:
	.zero		1
.L_29:


//--------------------- .nv.constant0._ZN3cub18CUB_300001_SM_10006detail11EmptyKernelIvEEvv --------------------------
	.section	.nv.constant0._ZN3cub18CUB_300001_SM_10006detail11EmptyKernelIvEEvv,"a",@progbits
	.sectionflags	@""
	.align	4
.nv.constant0._ZN3cub18CUB_300001_SM_10006detail11EmptyKernelIvEEvv:
	.zero		896


//--------------------- SYMBOLS --------------------------

	.type		.nv.reservedSmem.offset0,@object
	.size		.nv.reservedSmem.offset0,0x4
